	.headerflags	@"EF_CUDA_TEXMODE_UNIFIED EF_CUDA_64BIT_ADDRESS EF_CUDA_ACCELERATORS EF_CUDA_SM90 EF_CUDA_VIRTUAL_SM(EF_CUDA_SM90)"
	.elftype	@"ET_EXEC"


//--------------------- .nv.info                  --------------------------
	.section	.nv.info,"",@"SHT_CUDA_INFO"
	.align	4


	//----- nvinfo : EIATTR_REGCOUNT
	.align		4
        /*0000*/ 	.byte	0x04, 0x2f
        /*0002*/ 	.short	(.L_1 - .L_0)
	.align		4
.L_0:
        /*0004*/ 	.word	index@(triton_poi_fused_add_mul_relu_rsub_sigmoid_threshold_backward_0)
        /*0008*/ 	.word	0x00000010


	//----- nvinfo : EIATTR_MIN_STACK_SIZE
	.align		4
.L_1:
        /*000c*/ 	.byte	0x04, 0x12
        /*000e*/ 	.short	(.L_3 - .L_2)
	.align		4
.L_2:
        /*0010*/ 	.word	index@(triton_poi_fused_add_mul_relu_rsub_sigmoid_threshold_backward_0)
        /*0014*/ 	.word	0x00000000


	//----- nvinfo : EIATTR_FRAME_SIZE
	.align		4
.L_3:
        /*0018*/ 	.byte	0x04, 0x11
        /*001a*/ 	.short	(.L_5 - .L_4)
	.align		4
.L_4:
        /*001c*/ 	.word	index@(triton_poi_fused_add_mul_relu_rsub_sigmoid_threshold_backward_0)
        /*0020*/ 	.word	0x00000000


	//----- nvinfo : EIATTR_MIN_STACK_SIZE
	.align		4
.L_5:
        /*0024*/ 	.byte	0x04, 0x12
        /*0026*/ 	.short	(.L_7 - .L_6)
	.align		4
.L_6:
        /*0028*/ 	.word	index@(triton_poi_fused_add_mul_relu_rsub_sigmoid_threshold_backward_0)
        /*002c*/ 	.word	0x00000000
.L_7:


//--------------------- .nv.info.triton_poi_fused_add_mul_relu_rsub_sigmoid_threshold_backward_0 --------------------------
	.section	.nv.info.triton_poi_fused_add_mul_relu_rsub_sigmoid_threshold_backward_0,"",@"SHT_CUDA_INFO"
	.sectionflags	@""
	.align	4


	//----- nvinfo : EIATTR_CUDA_API_VERSION
	.align		4
        /*0000*/ 	.byte	0x04, 0x37
        /*0002*/ 	.short	(.L_9 - .L_8)
.L_8:
        /*0004*/ 	.word	0x0000007c


	//----- nvinfo : EIATTR_KPARAM_INFO
	.align		4
.L_9:
        /*0008*/ 	.byte	0x04, 0x17
        /*000a*/ 	.short	(.L_11 - .L_10)
.L_10:
        /*000c*/ 	.word	0x00000000
        /*0010*/ 	.short	0x0006
        /*0012*/ 	.short	0x0030
        /*0014*/ 	.byte	0x00, 0xf0, 0x11, 0x00


	//----- nvinfo : EIATTR_KPARAM_INFO
	.align		4
.L_11:
        /*0018*/ 	.byte	0x04, 0x17
        /*001a*/ 	.short	(.L_13 - .L_12)
.L_12:
        /*001c*/ 	.word	0x00000000
        /*0020*/ 	.short	0x0005
        /*0022*/ 	.short	0x0028
        /*0024*/ 	.byte	0x00, 0xf4, 0x21, 0x00


	//----- nvinfo : EIATTR_KPARAM_INFO
	.align		4
.L_13:
        /*0028*/ 	.byte	0x04, 0x17
        /*002a*/ 	.short	(.L_15 - .L_14)
.L_14:
        /*002c*/ 	.word	0x00000000
        /*0030*/ 	.short	0x0004
        /*0032*/ 	.short	0x0020
        /*0034*/ 	.byte	0x00, 0xf4, 0x21, 0x00


	//----- nvinfo : EIATTR_KPARAM_INFO
	.align		4
.L_15:
        /*0038*/ 	.byte	0x04, 0x17
        /*003a*/ 	.short	(.L_17 - .L_16)
.L_16:
        /*003c*/ 	.word	0x00000000
        /*0040*/ 	.short	0x0003
        /*0042*/ 	.short	0x0018
        /*0044*/ 	.byte	0x00, 0xf4, 0x21, 0x00


	//----- nvinfo : EIATTR_KPARAM_INFO
	.align		4
.L_17:
        /*0048*/ 	.byte	0x04, 0x17
        /*004a*/ 	.short	(.L_19 - .L_18)
.L_18:
        /*004c*/ 	.word	0x00000000
        /*0050*/ 	.short	0x0002
        /*0052*/ 	.short	0x0010
        /*0054*/ 	.byte	0x00, 0xf4, 0x21, 0x00


	//----- nvinfo : EIATTR_KPARAM_INFO
	.align		4
.L_19:
        /*0058*/ 	.byte	0x04, 0x17
        /*005a*/ 	.short	(.L_21 - .L_20)
.L_20:
        /*005c*/ 	.word	0x00000000
        /*0060*/ 	.short	0x0001
        /*0062*/ 	.short	0x0008
        /*0064*/ 	.byte	0x00, 0xf4, 0x21, 0x00


	//----- nvinfo : EIATTR_KPARAM_INFO
	.align		4
.L_21:
        /*0068*/ 	.byte	0x04, 0x17
        /*006a*/ 	.short	(.L_23 - .L_22)
.L_22:
        /*006c*/ 	.word	0x00000000
        /*0070*/ 	.short	0x0000
        /*0072*/ 	.short	0x0000
        /*0074*/ 	.byte	0x00, 0xf4, 0x21, 0x00


	//----- nvinfo : EIATTR_SPARSE_MMA_MASK
	.align		4
.L_23:
        /*0078*/ 	.byte	0x03, 0x50
        /*007a*/ 	.short	0x0000


	//----- nvinfo : EIATTR_MAXREG_COUNT
	.align		4
        /*007c*/ 	.byte	0x03, 0x1b
        /*007e*/ 	.short	0x00ff


	//----- nvinfo : EIATTR_EXIT_INSTR_OFFSETS
	.align		4
        /*0080*/ 	.byte	0x04, 0x1c
        /*0082*/ 	.short	(.L_25 - .L_24)


	//   ....[0]....
.L_24:
        /*0084*/ 	.word	0x000002f0


	//   ....[1]....
        /*0088*/ 	.word	0x00000310


	//----- nvinfo : EIATTR_REQNTID
	.align		4
.L_25:
        /*008c*/ 	.byte	0x04, 0x10
        /*008e*/ 	.short	(.L_27 - .L_26)
.L_26:
        /*0090*/ 	.word	0x00000080
        /*0094*/ 	.word	0x00000001
        /*0098*/ 	.word	0x00000001


	//----- nvinfo : EIATTR_CBANK_PARAM_SIZE
	.align		4
.L_27:
        /*009c*/ 	.byte	0x03, 0x19
        /*009e*/ 	.short	0x0034


	//----- nvinfo : EIATTR_PARAM_CBANK
	.align		4
        /*00a0*/ 	.byte	0x04, 0x0a
        /*00a2*/ 	.short	(.L_29 - .L_28)
	.align		4
.L_28:
        /*00a4*/ 	.word	index@(.nv.constant0.triton_poi_fused_add_mul_relu_rsub_sigmoid_threshold_backward_0)
        /*00a8*/ 	.short	0x0210
        /*00aa*/ 	.short	0x0034


	//----- nvinfo : EIATTR_SW_WAR
	.align		4
.L_29:
        /*00ac*/ 	.byte	0x04, 0x36
        /*00ae*/ 	.short	(.L_31 - .L_30)
.L_30:
        /*00b0*/ 	.word	0x00000008
.L_31:


//--------------------- .nv.callgraph             --------------------------
	.section	.nv.callgraph,"",@"SHT_CUDA_CALLGRAPH"
	.align	4
	.sectionentsize	8
	.align		4
        /*0000*/ 	.word	0x00000000
	.align		4
        /*0004*/ 	.word	0xffffffff
	.align		4
        /*0008*/ 	.word	0x00000000
	.align		4
        /*000c*/ 	.word	0xfffffffe
	.align		4
        /*0010*/ 	.word	0x00000000
	.align		4
        /*0014*/ 	.word	0xfffffffd
	.align		4
        /*0018*/ 	.word	0x00000000
	.align		4
        /*001c*/ 	.word	0xfffffffc


//--------------------- .text.triton_poi_fused_add_mul_relu_rsub_sigmoid_threshold_backward_0 --------------------------
	.section	.text.triton_poi_fused_add_mul_relu_rsub_sigmoid_threshold_backward_0,"ax",@progbits
	.align	128
        .global         triton_poi_fused_add_mul_relu_rsub_sigmoid_threshold_backward_0
        .type           triton_poi_fused_add_mul_relu_rsub_sigmoid_threshold_backward_0,@function
        .size           triton_poi_fused_add_mul_relu_rsub_sigmoid_threshold_backward_0,(.L_x_1 - triton_poi_fused_add_mul_relu_rsub_sigmoid_threshold_backward_0)
        .other          triton_poi_fused_add_mul_relu_rsub_sigmoid_threshold_backward_0,@"STO_CUDA_ENTRY STV_DEFAULT"
triton_poi_fused_add_mul_relu_rsub_sigmoid_threshold_backward_0:
.text.triton_poi_fused_add_mul_relu_rsub_sigmoid_threshold_backward_0:
[----:B------:R-:W0:Y:S02]  /*0000*/  LDC R1, c[0x0][0x28] ;  /* 0x00000a00ff017b82 */ /* 0x000e240000000800 */
[----:B------:R-:W1:Y:S01]  /*0010*/  S2R R0, SR_TID.X ;  /* 0x0000000000007919 */ /* 0x000e620000002100 */
[----:B------:R-:W2:Y:S01]  /*0020*/  LDC.64 R2, c[0x0][0x210] ;  /* 0x00008400ff027b82 */ /* 0x000ea20000000a00 */
[----:B------:R-:W-:Y:S01]  /*0030*/  CS2R R8, SRZ ;  /* 0x0000000000087805 */ /* 0x000fe2000001ff00 */
[----:B------:R-:W-:Y:S01]  /*0040*/  ULDC.64 UR4, c[0x0][0x208] ;  /* 0x0000820000047ab9 */ /* 0x000fe20000000a00 */
[----:B------:R-:W3:Y:S05]  /*0050*/  S2R R5, SR_CTAID.X ;  /* 0x0000000000057919 */ /* 0x000eea0000002500 */
[----:B------:R-:W4:Y:S01]  /*0060*/  LDC.64 R6, c[0x0][0x220] ;  /* 0x00008800ff067b82 */ /* 0x000f220000000a00 */
[----:B------:R-:W-:Y:S01]  /*0070*/  HFMA2.MMA R10, -RZ, RZ, 0, 0 ;  /* 0x00000000ff0a7435 */ /* 0x000fe200000001ff */
[----:B------:R-:W-:Y:S01]  /*0080*/  ULDC.64 UR6, c[0x0][0x238] ;  /* 0x00008e0000067ab9 */ /* 0x000fe20000000a00 */
[----:B-1----:R-:W-:-:S04]  /*0090*/  LOP3.LUT R0, R0, 0x7f, RZ, 0xc0, !PT ;  /* 0x0000007f00007812 */ /* 0x002fc800078ec0ff */
[----:B---3--:R-:W-:Y:S02]  /*00a0*/  LEA R0, R5, R0, 0x7 ;  /* 0x0000000005007211 */ /* 0x008fe400078e38ff */
[----:B------:R-:W1:Y:S02]  /*00b0*/  LDC.64 R4, c[0x0][0x218] ;  /* 0x00008600ff047b82 */ /* 0x000e640000000a00 */
[C---:B------:R-:W-:Y:S01]  /*00c0*/  ISETP.GE.AND P0, PT, R0.reuse, 0x100, PT ;  /* 0x000001000000780c */ /* 0x040fe20003f06270 */
[----:B--2---:R-:W-:-:S12]  /*00d0*/  IMAD.WIDE R2, R0, 0x4, R2 ;  /* 0x0000000400027825 */ /* 0x004fd800078e0202 */
[----:B------:R-:W2:Y:S01]  /*00e0*/  @!P0 LDG.E R8, desc[UR4][R2.64] ;  /* 0x0000000402088981 */ /* 0x000ea2000c1e1900 */
[----:B----4-:R-:W-:-:S05]  /*00f0*/  IMAD.WIDE R6, R0, 0x4, R6 ;  /* 0x0000000400067825 */ /* 0x010fca00078e0206 */
[----:B------:R3:W4:Y:S01]  /*0100*/  @!P0 LDG.E R10, desc[UR4][R6.64] ;  /* 0x00000004060a8981 */ /* 0x000722000c1e1900 */
[----:B-1----:R-:W-:-:S05]  /*0110*/  IMAD.WIDE R4, R0, 0x4, R4 ;  /* 0x0000000400047825 */ /* 0x002fca00078e0204 */
[----:B------:R1:W5:Y:S01]  /*0120*/  @!P0 LDG.E R9, desc[UR4][R4.64] ;  /* 0x0000000404098981 */ /* 0x000362000c1e1900 */
[----:B---3--:R-:W-:Y:S01]  /*0130*/  MOV R6, 0x3f800000 ;  /* 0x3f80000000067802 */ /* 0x008fe20000000f00 */
[----:B-1----:R-:W1:Y:S02]  /*0140*/  LDC.64 R4, c[0x0][0x230] ;  /* 0x00008c00ff047b82 */ /* 0x002e640000000a00 */
[----:B-1----:R-:W-:-:S04]  /*0150*/  IMAD.WIDE R4, R0, 0x4, R4 ;  /* 0x0000000400047825 */ /* 0x002fc800078e0204 */
[----:B--2---:R-:W-:-:S04]  /*0160*/  FADD R8, RZ, -R8 ;  /* 0x80000008ff087221 */ /* 0x004fc80000000000 */
[----:B------:R-:W-:-:S05]  /*0170*/  FMUL R8, R8, 1.4426950216293334961 ;  /* 0x3fb8aa3b08087820 */ /* 0x000fca0000400000 */
[----:B------:R-:W-:-:S13]  /*0180*/  FSETP.GEU.AND P1, PT, R8, -126, PT ;  /* 0xc2fc00000800780b */ /* 0x000fda0003f2e000 */
[----:B------:R-:W-:-:S04]  /*0190*/  @!P1 FMUL R8, R8, 0.5 ;  /* 0x3f00000008089820 */ /* 0x000fc80000400000 */
[----:B------:R-:W1:Y:S02]  /*01a0*/  MUFU.EX2 R2, R8 ;  /* 0x0000000800027308 */ /* 0x000e640000000800 */
[----:B-1----:R-:W-:-:S04]  /*01b0*/  @!P1 FMUL R2, R2, R2 ;  /* 0x0000000202029220 */ /* 0x002fc80000400000 */
[----:B------:R-:W-:Y:S02]  /*01c0*/  FADD R11, R2, 1 ;  /* 0x3f800000020b7421 */ /* 0x000fe40000000000 */
[----:B------:R-:W1:Y:S03]  /*01d0*/  LDC.64 R2, c[0x0][0x228] ;  /* 0x00008a00ff027b82 */ /* 0x000e660000000a00 */
[----:B------:R-:W-:-:S13]  /*01e0*/  FSETP.GT.AND P1, PT, R11, 8.50705917302346158658e+37, PT ;  /* 0x7e8000000b00780b */ /* 0x000fda0003f24000 */
[----:B------:R-:W-:-:S06]  /*01f0*/  @P1 FMUL R11, R11, 0.25 ;  /* 0x3e8000000b0b1820 */ /* 0x000fcc0000400000 */
[----:B------:R-:W2:Y:S01]  /*0200*/  MUFU.RCP R11, R11 ;  /* 0x0000000b000b7308 */ /* 0x000ea20000001000 */
[----:B------:R-:W-:-:S05]  /*0210*/  FSEL R6, R6, 0.25, !P1 ;  /* 0x3e80000006067808 */ /* 0x000fca0004800000 */
[----:B--2---:R-:W-:-:S04]  /*0220*/  FMUL R6, R11, R6 ;  /* 0x000000060b067220 */ /* 0x004fc80000400000 */
[----:B------:R-:W-:-:S04]  /*0230*/  FADD R7, -R6, 1 ;  /* 0x3f80000006077421 */ /* 0x000fc80000000100 */
[----:B----4-:R-:W-:-:S04]  /*0240*/  FMUL R7, R7, R10 ;  /* 0x0000000a07077220 */ /* 0x010fc80000400000 */
[----:B-----5:R-:W-:Y:S01]  /*0250*/  FFMA R9, R6, R9, R7 ;  /* 0x0000000906097223 */ /* 0x020fe20000000007 */
[----:B-1----:R-:W-:-:S04]  /*0260*/  IMAD.WIDE R2, R0, 0x4, R2 ;  /* 0x0000000400027825 */ /* 0x002fc800078e0202 */
[----:B------:R-:W-:-:S04]  /*0270*/  FSETP.GEU.AND P1, PT, R9, RZ, PT ;  /* 0x000000ff0900720b */ /* 0x000fc80003f2e000 */
[----:B------:R-:W-:Y:S02]  /*0280*/  FSEL R11, R9, RZ, P1 ;  /* 0x000000ff090b7208 */ /* 0x000fe40000800000 */
[----:B------:R-:W-:Y:S01]  /*0290*/  IADD3 R6, P1, R0, UR6, RZ ;  /* 0x0000000600067c10 */ /* 0x000fe2000ff3e0ff */
[----:B------:R1:W-:Y:S01]  /*02a0*/  @!P0 STG.E desc[UR4][R2.64], R9 ;  /* 0x0000000902008986 */ /* 0x0003e2000c101904 */
[----:B------:R-:W-:Y:S02]  /*02b0*/  FSETP.GTU.AND P2, PT, R11, RZ, PT ;  /* 0x000000ff0b00720b */ /* 0x000fe40003f4c000 */
[----:B------:R-:W-:Y:S01]  /*02c0*/  LEA.HI.X.SX32 R7, R0, UR7, 0x1, P1 ;  /* 0x0000000700077c11 */ /* 0x000fe200088f0eff */
[----:B------:R1:W-:Y:S01]  /*02d0*/  @!P0 STG.E desc[UR4][R4.64], R11 ;  /* 0x0000000b04008986 */ /* 0x0003e2000c101904 */
[----:B------:R-:W-:Y:S01]  /*02e0*/  SEL R13, RZ, 0x1, P2 ;  /* 0x00000001ff0d7807 */ /* 0x000fe20001000000 */
[----:B------:R-:W-:Y:S08]  /*02f0*/  @P0 EXIT ;  /* 0x000000000000094d */ /* 0x000ff00003800000 */
[----:B------:R-:W-:Y:S01]  /*0300*/  STG.E.U8 desc[UR4][R6.64], R13 ;  /* 0x0000000d06007986 */ /* 0x000fe2000c101104 */
[----:B------:R-:W-:Y:S05]  /*0310*/  EXIT ;  /* 0x000000000000794d */ /* 0x000fea0003800000 */
.L_x_0:
[----:B------:R-:W-:-:S00]  /*0320*/  BRA `(.L_x_0) ;  /* 0xfffffffc00fc7947 */ /* 0x000fc0000383ffff */
[----:B------:R-:W-:-:S00]  /*0330*/  NOP ;  /* 0x0000000000007918 */ /* 0x000fc00000000000 */
        /* <DEDUP_REMOVED lines=12> */
.L_x_1:


//--------------------- .nv.constant0.triton_poi_fused_add_mul_relu_rsub_sigmoid_threshold_backward_0 --------------------------
	.section	.nv.constant0.triton_poi_fused_add_mul_relu_rsub_sigmoid_threshold_backward_0,"a",@progbits
	.sectionflags	@""
	.align	4
.nv.constant0.triton_poi_fused_add_mul_relu_rsub_sigmoid_threshold_backward_0:
	.zero		580
